//
// Generated by NVIDIA NVVM Compiler
//
// Compiler Build ID: CL-36424714
// Cuda compilation tools, release 13.0, V13.0.88
// Based on NVVM 20.0.0
//

.version 9.0
.target sm_100
.address_size 64

	// .globl	_Z7conv_2dPiS_i
.const .align 4 .b8 mask[196];

.visible .entry _Z7conv_2dPiS_i(
	.param .u64 .ptr .align 1 _Z7conv_2dPiS_i_param_0,
	.param .u64 .ptr .align 1 _Z7conv_2dPiS_i_param_1,
	.param .u32 _Z7conv_2dPiS_i_param_2
)
{
	.reg .pred 	%p<33>;
	.reg .b32 	%r<71>;
	.reg .b64 	%rd<19>;

	ld.param.u64 	%rd7, [_Z7conv_2dPiS_i_param_0];
	ld.param.u64 	%rd5, [_Z7conv_2dPiS_i_param_1];
	ld.param.u32 	%r28, [_Z7conv_2dPiS_i_param_2];
	cvta.to.global.u64 	%rd1, %rd7;
	mov.u32 	%r31, %ctaid.y;
	mov.u32 	%r32, %ntid.y;
	mov.u32 	%r33, %tid.y;
	mad.lo.s32 	%r1, %r31, %r32, %r33;
	mov.u32 	%r34, %ctaid.x;
	mov.u32 	%r35, %ntid.x;
	mov.u32 	%r36, %tid.x;
	mad.lo.s32 	%r2, %r34, %r35, %r36;
	add.s32 	%r37, %r1, -3;
	add.s32 	%r38, %r2, -2;
	setp.lt.s32 	%p5, %r2, 2;
	setp.ge.s32 	%p6, %r38, %r28;
	or.pred  	%p1, %p5, %p6;
	add.s32 	%r39, %r2, 1;
	setp.lt.s32 	%p7, %r2, -1;
	setp.ge.s32 	%p8, %r39, %r28;
	or.pred  	%p2, %p7, %p8;
	add.s32 	%r40, %r2, 3;
	setp.lt.s32 	%p9, %r2, -3;
	setp.ge.s32 	%p10, %r40, %r28;
	or.pred  	%p3, %p9, %p10;
	mul.lo.s32 	%r61, %r28, %r37;
	add.s32 	%r60, %r2, %r61;
	mov.u64 	%rd8, mask;
	add.s64 	%rd18, %rd8, 12;
	mov.b32 	%r64, 0;
	mov.b32 	%r59, -3;
	cvt.s64.s32 	%rd10, %r2;
	mov.u32 	%r62, %r1;
$L__BB0_1:
	add.s32 	%r41, %r62, -3;
	setp.lt.s32 	%p11, %r41, 0;
	setp.ge.s32 	%p12, %r41, %r28;
	or.pred  	%p4, %p11, %p12;
	setp.lt.s32 	%p13, %r2, 3;
	add.s32 	%r42, %r2, -3;
	setp.ge.s32 	%p14, %r42, %r28;
	or.pred  	%p15, %p13, %p14;
	or.pred  	%p16, %p4, %p15;
	cvt.s64.s32 	%rd9, %r61;
	add.s64 	%rd11, %rd10, %rd9;
	shl.b64 	%rd12, %rd11, 2;
	add.s64 	%rd3, %rd1, %rd12;
	@%p16 bra 	$L__BB0_3;
	ld.global.u32 	%r43, [%rd3+-12];
	ld.const.u32 	%r44, [%rd18+-12];
	mad.lo.s32 	%r64, %r44, %r43, %r64;
$L__BB0_3:
	or.pred  	%p17, %p4, %p1;
	@%p17 bra 	$L__BB0_5;
	ld.global.u32 	%r45, [%rd3+-8];
	ld.const.u32 	%r46, [%rd18+-8];
	mad.lo.s32 	%r64, %r46, %r45, %r64;
$L__BB0_5:
	setp.lt.s32 	%p18, %r2, 1;
	setp.gt.s32 	%p19, %r2, %r28;
	or.pred  	%p20, %p18, %p19;
	or.pred  	%p21, %p4, %p20;
	@%p21 bra 	$L__BB0_7;
	ld.global.u32 	%r47, [%rd3+-4];
	ld.const.u32 	%r48, [%rd18+-4];
	mad.lo.s32 	%r64, %r48, %r47, %r64;
$L__BB0_7:
	setp.lt.s32 	%p22, %r2, 0;
	setp.ge.s32 	%p23, %r2, %r28;
	or.pred  	%p24, %p22, %p23;
	or.pred  	%p25, %p4, %p24;
	@%p25 bra 	$L__BB0_9;
	mul.wide.s32 	%rd13, %r60, 4;
	add.s64 	%rd14, %rd1, %rd13;
	ld.global.u32 	%r49, [%rd14];
	ld.const.u32 	%r50, [%rd18];
	mad.lo.s32 	%r64, %r50, %r49, %r64;
$L__BB0_9:
	or.pred  	%p26, %p4, %p2;
	@%p26 bra 	$L__BB0_11;
	ld.global.u32 	%r51, [%rd3+4];
	ld.const.u32 	%r52, [%rd18+4];
	mad.lo.s32 	%r64, %r52, %r51, %r64;
$L__BB0_11:
	setp.lt.s32 	%p27, %r2, -2;
	add.s32 	%r53, %r2, 2;
	setp.ge.s32 	%p28, %r53, %r28;
	or.pred  	%p29, %p27, %p28;
	or.pred  	%p30, %p4, %p29;
	@%p30 bra 	$L__BB0_13;
	ld.global.u32 	%r54, [%rd3+8];
	ld.const.u32 	%r55, [%rd18+8];
	mad.lo.s32 	%r64, %r55, %r54, %r64;
$L__BB0_13:
	or.pred  	%p31, %p4, %p3;
	@%p31 bra 	$L__BB0_15;
	ld.global.u32 	%r56, [%rd3+12];
	ld.const.u32 	%r57, [%rd18+12];
	mad.lo.s32 	%r64, %r57, %r56, %r64;
$L__BB0_15:
	add.s32 	%r62, %r62, 1;
	add.s32 	%r61, %r61, %r28;
	add.s32 	%r60, %r60, %r28;
	add.s32 	%r59, %r59, 1;
	add.s64 	%rd18, %rd18, 28;
	setp.ne.s32 	%p32, %r59, 4;
	@%p32 bra 	$L__BB0_1;
	cvta.to.global.u64 	%rd15, %rd5;
	mad.lo.s32 	%r58, %r28, %r1, %r2;
	mul.wide.s32 	%rd16, %r58, 4;
	add.s64 	%rd17, %rd15, %rd16;
	st.global.u32 	[%rd17], %r64;
	ret;

}


// ===== COMPILED SASS (sm_100) =====

	.target	sm_100

	.elftype	@"ET_EXEC"


//--------------------- .note.nv.tkinfo           --------------------------
	.section	.note.nv.tkinfo,"",@"SHT_NOTE"
	.sectionflags	@"SHF_NOTE_NV_TKINFO"
	.tkinfo
        /*0018*/ 	.word	0x00000002
        /*0030*/ 	.string	""
        /*0030*/ 	.string	"ptxas"
        /*0030*/ 	.string	"Cuda compilation tools, release 13.0, V13.0.88"
        /*0030*/ 	.string	"Build cuda_13.0.r13.0/compiler.36424714_0"
        /*0030*/ 	.string	"-arch sm_100 -m 64 "



//--------------------- .note.nv.cuinfo           --------------------------
	.section	.note.nv.cuinfo,"",@"SHT_NOTE"
	.sectionflags	@"SHF_NOTE_NV_CUINFO"
        /*0018*/ 	.short	0x0002
        /*001a*/ 	.short	0x0064
        /*001c*/ 	.short	0x0082
	.zero		2


//--------------------- .nv.info                  --------------------------
	.section	.nv.info,"",@"SHT_CUDA_INFO"
	.align	4


	//----- nvinfo : EIATTR_REGCOUNT
	.align		4
        /*0000*/ 	.byte	0x04, 0x2f
        /*0002*/ 	.short	(.L_2 - .L_1)
	.align		4
.L_1:
        /*0004*/ 	.word	index@(_Z7conv_2dPiS_i)
        /*0008*/ 	.word	0x00000019


	//----- nvinfo : EIATTR_FRAME_SIZE
	.align		4
.L_2:
        /*000c*/ 	.byte	0x04, 0x11
        /*000e*/ 	.short	(.L_4 - .L_3)
	.align		4
.L_3:
        /*0010*/ 	.word	index@(_Z7conv_2dPiS_i)
        /*0014*/ 	.word	0x00000000


	//----- nvinfo : EIATTR_MIN_STACK_SIZE
	.align		4
.L_4:
        /*0018*/ 	.byte	0x04, 0x12
        /*001a*/ 	.short	(.L_6 - .L_5)
	.align		4
.L_5:
        /*001c*/ 	.word	index@(_Z7conv_2dPiS_i)
        /*0020*/ 	.word	0x00000000
.L_6:


//--------------------- .nv.compat                --------------------------
	.section	.nv.compat,"",@"SHT_CUDA_COMPAT_INFO"
	.align	4
        /*0000*/ 	.byte	0x02, 0x09, 0x00, 0x00, 0x02, 0x02, 0x01, 0x00, 0x02, 0x05, 0x05, 0x00, 0x03, 0x07, 0x01, 0x01
        /*0010*/ 	.byte	0x02, 0x03, 0x00, 0x00, 0x02, 0x06, 0x01, 0x00, 0x04, 0x0b, 0x08, 0x00, 0x09, 0x00, 0x00, 0x00
        /*0020*/ 	.byte	0x00, 0x00, 0x00, 0x00


//--------------------- .nv.info._Z7conv_2dPiS_i  --------------------------
	.section	.nv.info._Z7conv_2dPiS_i,"",@"SHT_CUDA_INFO"
	.sectionflags	@""
	.align	4


	//----- nvinfo : EIATTR_CUDA_API_VERSION
	.align		4
        /*0000*/ 	.byte	0x04, 0x37
        /*0002*/ 	.short	(.L_8 - .L_7)
.L_7:
        /*0004*/ 	.word	0x00000082


	//----- nvinfo : EIATTR_KPARAM_INFO
	.align		4
.L_8:
        /*0008*/ 	.byte	0x04, 0x17
        /*000a*/ 	.short	(.L_10 - .L_9)
.L_9:
        /*000c*/ 	.word	0x00000000
        /*0010*/ 	.short	0x0002
        /*0012*/ 	.short	0x0010
        /*0014*/ 	.byte	0x00, 0xf0, 0x11, 0x00


	//----- nvinfo : EIATTR_KPARAM_INFO
	.align		4
.L_10:
        /*0018*/ 	.byte	0x04, 0x17
        /*001a*/ 	.short	(.L_12 - .L_11)
.L_11:
        /*001c*/ 	.word	0x00000000
        /*0020*/ 	.short	0x0001
        /*0022*/ 	.short	0x0008
        /*0024*/ 	.byte	0x00, 0xf5, 0x21, 0x00


	//----- nvinfo : EIATTR_KPARAM_INFO
	.align		4
.L_12:
        /*0028*/ 	.byte	0x04, 0x17
        /*002a*/ 	.short	(.L_14 - .L_13)
.L_13:
        /*002c*/ 	.word	0x00000000
        /*0030*/ 	.short	0x0000
        /*0032*/ 	.short	0x0000
        /*0034*/ 	.byte	0x00, 0xf5, 0x21, 0x00


	//----- nvinfo : EIATTR_SPARSE_MMA_MASK
	.align		4
.L_14:
        /*0038*/ 	.byte	0x03, 0x50
        /*003a*/ 	.short	0x0000


	//----- nvinfo : EIATTR_MAXREG_COUNT
	.align		4
        /*003c*/ 	.byte	0x03, 0x1b
        /*003e*/ 	.short	0x00ff


	//----- nvinfo : EIATTR_MERCURY_ISA_VERSION
	.align		4
        /*0040*/ 	.byte	0x03, 0x5f
        /*0042*/ 	.short	0x0101


	//----- nvinfo : EIATTR_VRC_CTA_INIT_COUNT
	.align		4
        /*0044*/ 	.byte	0x02, 0x4a
	.zero		1
	.zero		1


	//----- nvinfo : EIATTR_EXIT_INSTR_OFFSETS
	.align		4
        /*0048*/ 	.byte	0x04, 0x1c
        /*004a*/ 	.short	(.L_16 - .L_15)


	//   ....[0]....
.L_15:
        /*004c*/ 	.word	0x00001470


	//----- nvinfo : EIATTR_CBANK_PARAM_SIZE
	.align		4
.L_16:
        /*0050*/ 	.byte	0x03, 0x19
        /*0052*/ 	.short	0x0014


	//----- nvinfo : EIATTR_PARAM_CBANK
	.align		4
        /*0054*/ 	.byte	0x04, 0x0a
        /*0056*/ 	.short	(.L_18 - .L_17)
	.align		4
.L_17:
        /*0058*/ 	.word	index@(.nv.constant0._Z7conv_2dPiS_i)
        /*005c*/ 	.short	0x0380
        /*005e*/ 	.short	0x0014


	//----- nvinfo : EIATTR_SW_WAR
	.align		4
.L_18:
        /*0060*/ 	.byte	0x04, 0x36
        /*0062*/ 	.short	(.L_20 - .L_19)
.L_19:
        /*0064*/ 	.word	0x00000008
.L_20:


//--------------------- .nv.callgraph             --------------------------
	.section	.nv.callgraph,"",@"SHT_CUDA_CALLGRAPH"
	.align	4
	.sectionentsize	8
	.align		4
        /*0000*/ 	.word	0x00000000
	.align		4
        /*0004*/ 	.word	0xffffffff
	.align		4
        /*0008*/ 	.word	0x00000000
	.align		4
        /*000c*/ 	.word	0xfffffffe
	.align		4
        /*0010*/ 	.word	0x00000000
	.align		4
        /*0014*/ 	.word	0xfffffffd
	.align		4
        /*0018*/ 	.word	0x00000000
	.align		4
        /*001c*/ 	.word	0xfffffffc


//--------------------- .nv.constant3             --------------------------
	.section	.nv.constant3,"a",@progbits
	.align	4
.nv.constant3:
	.type		mask,@object
	.size		mask,(.L_0 - mask)
mask:
	.zero		196
.L_0:


//--------------------- .text._Z7conv_2dPiS_i     --------------------------
	.section	.text._Z7conv_2dPiS_i,"ax",@progbits
	.align	128
        .global         _Z7conv_2dPiS_i
        .type           _Z7conv_2dPiS_i,@function
        .size           _Z7conv_2dPiS_i,(.L_x_1 - _Z7conv_2dPiS_i)
        .other          _Z7conv_2dPiS_i,@"STO_CUDA_ENTRY STV_DEFAULT"
_Z7conv_2dPiS_i:
.text._Z7conv_2dPiS_i:
[----:B------:R-:W-:Y:S01]  /*0000*/  LDC R1, c[0x0][0x37c] ;  /* 0x0000df00ff017b82 */ /* 0x000fe20000000800 */
[----:B------:R-:W0:Y:S07]  /*0010*/  S2R R3, SR_TID.Y ;  /* 0x0000000000037919 */ /* 0x000e2e0000002200 */
[----:B------:R-:W0:Y:S01]  /*0020*/  LDC R12, c[0x0][0x364] ;  /* 0x0000d900ff0c7b82 */ /* 0x000e220000000800 */
[----:B------:R-:W1:Y:S01]  /*0030*/  LDCU UR6, c[0x0][0x390] ;  /* 0x00007200ff0677ac */ /* 0x000e620008000800 */
[----:B------:R-:W2:Y:S01]  /*0040*/  S2R R0, SR_TID.X ;  /* 0x0000000000007919 */ /* 0x000ea20000002100 */
[----:B------:R-:W3:Y:S05]  /*0050*/  LDCU.64 UR8, c[0x0][0x380] ;  /* 0x00007000ff0877ac */ /* 0x000eea0008000a00 */
[----:B------:R-:W0:Y:S08]  /*0060*/  S2UR UR4, SR_CTAID.Y ;  /* 0x00000000000479c3 */ /* 0x000e300000002600 */
[----:B------:R-:W2:Y:S08]  /*0070*/  S2UR UR5, SR_CTAID.X ;  /* 0x00000000000579c3 */ /* 0x000eb00000002500 */
[----:B------:R-:W2:Y:S01]  /*0080*/  LDC R13, c[0x0][0x360] ;  /* 0x0000d800ff0d7b82 */ /* 0x000ea20000000800 */
[----:B0-----:R-:W-:-:S02]  /*0090*/  IMAD R12, R12, UR4, R3 ;  /* 0x000000040c0c7c24 */ /* 0x001fc4000f8e0203 */
[----:B--2---:R-:W-:Y:S01]  /*00a0*/  IMAD R13, R13, UR5, R0 ;  /* 0x000000050d0d7c24 */ /* 0x004fe2000f8e0200 */
[----:B------:R-:W0:Y:S01]  /*00b0*/  LDCU.64 UR4, c[0x0][0x358] ;  /* 0x00006b00ff0477ac */ /* 0x000e220008000a00 */
[----:B------:R-:W-:Y:S02]  /*00c0*/  VIADD R0, R12, 0xfffffffd ;  /* 0xfffffffd0c007836 */ /* 0x000fe40000000000 */
[C---:B------:R-:W-:Y:S01]  /*00d0*/  VIADD R2, R13.reuse, 0xfffffffd ;  /* 0xfffffffd0d027836 */ /* 0x040fe20000000000 */
[----:B------:R-:W-:Y:S01]  /*00e0*/  SHF.R.S32.HI R8, RZ, 0x1f, R13 ;  /* 0x0000001fff087819 */ /* 0x000fe2000001140d */
[C---:B-1----:R-:W-:Y:S01]  /*00f0*/  IMAD R6, R0.reuse, UR6, RZ ;  /* 0x0000000600067c24 */ /* 0x042fe2000f8e02ff */
[----:B------:R-:W-:Y:S02]  /*0100*/  ISETP.GE.AND P5, PT, R0, UR6, PT ;  /* 0x0000000600007c0c */ /* 0x000fe4000bfa6270 */
[----:B------:R-:W-:Y:S01]  /*0110*/  ISETP.GE.AND P2, PT, R2, UR6, PT ;  /* 0x0000000602007c0c */ /* 0x000fe2000bf46270 */
[----:B------:R-:W-:Y:S01]  /*0120*/  VIADD R2, R13, 0xfffffffe ;  /* 0xfffffffe0d027836 */ /* 0x000fe20000000000 */
[----:B------:R-:W-:-:S02]  /*0130*/  ISETP.LT.OR P5, PT, R0, RZ, P5 ;  /* 0x000000ff0000720c */ /* 0x000fc40002fa1670 */
[C---:B------:R-:W-:Y:S02]  /*0140*/  ISETP.LT.OR P2, PT, R13.reuse, 0x3, P2 ;  /* 0x000000030d00780c */ /* 0x040fe40001741670 */
[----:B------:R-:W-:Y:S02]  /*0150*/  IADD3 R0, P3, PT, R13, R6, RZ ;  /* 0x000000060d007210 */ /* 0x000fe40007f7e0ff */
[----:B------:R-:W-:Y:S02]  /*0160*/  PLOP3.LUT P1, PT, P5, P2, PT, 0xf8, 0x8f ;  /* 0x00000000008f781c */ /* 0x000fe40002f25f70 */
[----:B------:R-:W-:Y:S02]  /*0170*/  ISETP.GE.AND P0, PT, R2, UR6, PT ;  /* 0x0000000602007c0c */ /* 0x000fe4000bf06270 */
[----:B------:R-:W-:Y:S02]  /*0180*/  LEA.HI.X.SX32 R3, R6, R8, 0x1, P3 ;  /* 0x0000000806037211 */ /* 0x000fe400018f0eff */
[----:B---3--:R-:W-:-:S02]  /*0190*/  LEA R16, P3, R0, UR8, 0x2 ;  /* 0x0000000800107c11 */ /* 0x008fc4000f8610ff */
[C---:B------:R-:W-:Y:S02]  /*01a0*/  ISETP.LT.OR P0, PT, R13.reuse, 0x2, P0 ;  /* 0x000000020d00780c */ /* 0x040fe40000701670 */
[----:B------:R-:W-:Y:S02]  /*01b0*/  LEA.HI.X R17, R0, UR9, R3, 0x2, P3 ;  /* 0x0000000900117c11 */ /* 0x000fe400098f1403 */
[----:B------:R-:W-:Y:S01]  /*01c0*/  PLOP3.LUT P3, PT, P5, P0, PT, 0xf8, 0x8f ;  /* 0x00000000008f781c */ /* 0x000fe20002f61f70 */
[----:B------:R-:W1:Y:S02]  /*01d0*/  @!P1 LDC R3, c[0x3][RZ] ;  /* 0x00c00000ff039b82 */ /* 0x000e640000000800 */
[----:B0-----:R-:W1:Y:S10]  /*01e0*/  @!P1 LDG.E R2, desc[UR4][R16.64+-0xc] ;  /* 0xfffff40410029981 */ /* 0x001e74000c1e1900 */
[----:B------:R-:W2:Y:S01]  /*01f0*/  @!P3 LDG.E R5, desc[UR4][R16.64+-0x8] ;  /* 0xfffff8041005b981 */ /* 0x000ea2000c1e1900 */
[----:B------:R-:W-:Y:S01]  /*0200*/  ISETP.GE.AND P4, PT, R13, UR6, PT ;  /* 0x000000060d007c0c */ /* 0x000fe2000bf86270 */
[----:B------:R-:W2:Y:S01]  /*0210*/  @!P3 LDC R4, c[0x3][0x4] ;  /* 0x00c00100ff04bb82 */ /* 0x000ea20000000800 */
[----:B------:R-:W-:-:S02]  /*0220*/  IMAD.MOV.U32 R0, RZ, RZ, RZ ;  /* 0x000000ffff007224 */ /* 0x000fc400078e00ff */
[C---:B------:R-:W-:Y:S01]  /*0230*/  ISETP.LT.OR P4, PT, R13.reuse, RZ, P4 ;  /* 0x000000ff0d00720c */ /* 0x040fe20002781670 */
[----:B------:R-:W-:-:S03]  /*0240*/  IMAD.IADD R18, R13, 0x1, R6 ;  /* 0x000000010d127824 */ /* 0x000fc600078e0206 */
[----:B------:R-:W-:-:S13]  /*0250*/  PLOP3.LUT P6, PT, P5, P4, PT, 0xf8, 0x8f ;  /* 0x00000000008f781c */ /* 0x000fda0002fc9f70 */
[----:B------:R-:W0:Y:S01]  /*0260*/  @!P6 LDC R9, c[0x3][0xc] ;  /* 0x00c00300ff09eb82 */ /* 0x000e220000000800 */
[----:B-1----:R-:W-:Y:S01]  /*0270*/  @!P1 IMAD R0, R2, R3, RZ ;  /* 0x0000000302009224 */ /* 0x002fe200078e02ff */
[----:B------:R-:W-:-:S06]  /*0280*/  ISETP.GT.AND P1, PT, R13, UR6, PT ;  /* 0x000000060d007c0c */ /* 0x000fcc000bf24270 */
[----:B------:R-:W1:Y:S01]  /*0290*/  @!P6 LDC.64 R2, c[0x0][0x380] ;  /* 0x0000e000ff02eb82 */ /* 0x000e620000000a00 */
[----:B------:R-:W-:Y:S01]  /*02a0*/  ISETP.LT.OR P1, PT, R13, 0x1, P1 ;  /* 0x000000010d00780c */ /* 0x000fe20000f21670 */
[----:B--2---:R-:W-:-:S03]  /*02b0*/  @!P3 IMAD R0, R5, R4, R0 ;  /* 0x000000040500b224 */ /* 0x004fc600078e0200 */
[----:B------:R-:W-:-:S13]  /*02c0*/  PLOP3.LUT P3, PT, P5, P1, PT, 0xf8, 0x8f ;  /* 0x00000000008f781c */ /* 0x000fda0002f63f70 */
[----:B------:R-:W2:Y:S01]  /*02d0*/  @!P3 LDG.E R5, desc[UR4][R16.64+-0x4] ;  /* 0xfffffc041005b981 */ /* 0x000ea2000c1e1900 */
[----:B------:R-:W2:Y:S01]  /*02e0*/  @!P3 LDC R7, c[0x3][0x8] ;  /* 0x00c00200ff07bb82 */ /* 0x000ea20000000800 */
[----:B-1----:R-:W-:-:S06]  /*02f0*/  @!P6 IMAD.WIDE R2, R18, 0x4, R2 ;  /* 0x000000041202e825 */ /* 0x002fcc00078e0202 */
[----:B------:R-:W0:Y:S01]  /*0300*/  @!P6 LDG.E R3, desc[UR4][R2.64] ;  /* 0x000000040203e981 */ /* 0x000e22000c1e1900 */
[----:B------:R-:W-:Y:S02]  /*0310*/  VIADD R4, R13, 0x1 ;  /* 0x000000010d047836 */ /* 0x000fe40000000000 */
[----:B--2---:R-:W-:-:S03]  /*0320*/  @!P3 IMAD R0, R5, R7, R0 ;  /* 0x000000070500b224 */ /* 0x004fc600078e0200 */
[----:B------:R-:W-:-:S04]  /*0330*/  ISETP.GE.AND P3, PT, R4, UR6, PT ;  /* 0x0000000604007c0c */ /* 0x000fc8000bf66270 */
[----:B------:R-:W-:Y:S01]  /*0340*/  ISETP.LT.OR P3, PT, R13, -0x1, P3 ;  /* 0xffffffff0d00780c */ /* 0x000fe20001f61670 */
[----:B0-----:R-:W-:-:S03]  /*0350*/  @!P6 IMAD R0, R3, R9, R0 ;  /* 0x000000090300e224 */ /* 0x001fc600078e0200 */
[----:B------:R-:W-:-:S13]  /*0360*/  PLOP3.LUT P6, PT, P5, P3, PT, 0xf8, 0x8f ;  /* 0x00000000008f781c */ /* 0x000fda0002fc7f70 */
[----:B------:R-:W2:Y:S01]  /*0370*/  @!P6 LDG.E R5, desc[UR4][R16.64+0x4] ;  /* 0x000004041005e981 */ /* 0x000ea2000c1e1900 */
[----:B------:R-:W2:Y:S01]  /*0380*/  @!P6 LDC R4, c[0x3][0x10] ;  /* 0x00c00400ff04eb82 */ /* 0x000ea20000000800 */
[----:B------:R-:W-:Y:S02]  /*0390*/  VIADD R6, R6, UR6 ;  /* 0x0000000606067c36 */ /* 0x000fe40008000000 */
[----:B------:R-:W-:Y:S02]  /*03a0*/  VIADD R21, R13, 0x2 ;  /* 0x000000020d157836 */ /* 0x000fe40000000000 */
[----:B--2---:R-:W-:Y:S01]  /*03b0*/  @!P6 IMAD R0, R5, R4, R0 ;  /* 0x000000040500e224 */ /* 0x004fe200078e0200 */
[----:B------:R-:W-:-:S04]  /*03c0*/  IADD3 R2, P6, PT, R13, R6, RZ ;  /* 0x000000060d027210 */ /* 0x000fc80007fde0ff */
[C---:B------:R-:W-:Y:S01]  /*03d0*/  LEA.HI.X.SX32 R3, R6.reuse, R8, 0x1, P6 ;  /* 0x0000000806037211 */ /* 0x040fe200030f0eff */
[----:B------:R-:W-:Y:S01]  /*03e0*/  VIADD R6, R6, UR6 ;  /* 0x0000000606067c36 */ /* 0x000fe20008000000 */
[----:B------:R-:W-:-:S04]  /*03f0*/  LEA R14, P6, R2, UR8, 0x2 ;  /* 0x00000008020e7c11 */ /* 0x000fc8000f8c10ff */
[----:B------:R-:W-:Y:S01]  /*0400*/  LEA.HI.X R15, R2, UR9, R3, 0x2, P6 ;  /* 0x00000009020f7c11 */ /* 0x000fe2000b0f1403 */
[----:B------:R-:W-:Y:S01]  /*0410*/  VIADD R2, R6, UR6 ;  /* 0x0000000606027c36 */ /* 0x000fe20008000000 */
[----:B------:R-:W-:-:S04]  /*0420*/  IADD3 R3, P6, PT, R13, R6, RZ ;  /* 0x000000060d037210 */ /* 0x000fc80007fde0ff */
[----:B------:R-:W-:Y:S02]  /*0430*/  LEA.HI.X.SX32 R4, R6, R8, 0x1, P6 ;  /* 0x0000000806047211 */ /* 0x000fe400030f0eff */
[----:B------:R-:W-:-:S04]  /*0440*/  LEA R10, P6, R3, UR8, 0x2 ;  /* 0x00000008030a7c11 */ /* 0x000fc8000f8c10ff */
[----:B------:R-:W-:Y:S02]  /*0450*/  LEA.HI.X R11, R3, UR9, R4, 0x2, P6 ;  /* 0x00000009030b7c11 */ /* 0x000fe4000b0f1404 */
[----:B------:R-:W-:-:S04]  /*0460*/  IADD3 R3, P6, PT, R13, R2, RZ ;  /* 0x000000020d037210 */ /* 0x000fc80007fde0ff */
[C---:B------:R-:W-:Y:S01]  /*0470*/  LEA.HI.X.SX32 R4, R2.reuse, R8, 0x1, P6 ;  /* 0x0000000802047211 */ /* 0x040fe200030f0eff */
[----:B------:R-:W-:Y:S01]  /*0480*/  VIADD R2, R2, UR6 ;  /* 0x0000000602027c36 */ /* 0x000fe20008000000 */
[----:B------:R-:W-:-:S04]  /*0490*/  LEA R6, P6, R3, UR8, 0x2 ;  /* 0x0000000803067c11 */ /* 0x000fc8000f8c10ff */
[----:B------:R-:W-:Y:S01]  /*04a0*/  LEA.HI.X R7, R3, UR9, R4, 0x2, P6 ;  /* 0x0000000903077c11 */ /* 0x000fe2000b0f1404 */
[----:B------:R-:W-:Y:S01]  /*04b0*/  VIADD R3, R2, UR6 ;  /* 0x0000000602037c36 */ /* 0x000fe20008000000 */
[----:B------:R-:W-:-:S03]  /*04c0*/  IADD3 R5, P6, PT, R13, R2, RZ ;  /* 0x000000020d057210 */ /* 0x000fc60007fde0ff */
[----:B------:R-:W-:Y:S01]  /*04d0*/  VIADD R9, R3, UR6 ;  /* 0x0000000603097c36 */ /* 0x000fe20008000000 */
[----:B------:R-:W-:Y:S02]  /*04e0*/  LEA.HI.X.SX32 R20, R2, R8, 0x1, P6 ;  /* 0x0000000802147211 */ /* 0x000fe400030f0eff */
[----:B------:R-:W-:-:S04]  /*04f0*/  LEA R4, P6, R5, UR8, 0x2 ;  /* 0x0000000805047c11 */ /* 0x000fc8000f8c10ff */
[----:B------:R-:W-:Y:S02]  /*0500*/  LEA.HI.X R5, R5, UR9, R20, 0x2, P6 ;  /* 0x0000000905057c11 */ /* 0x000fe4000b0f1414 */
[----:B------:R-:W-:-:S04]  /*0510*/  IADD3 R19, P6, PT, R13, R3, RZ ;  /* 0x000000030d137210 */ /* 0x000fc80007fde0ff */
[----:B------:R-:W-:Y:S02]  /*0520*/  LEA.HI.X.SX32 R20, R3, R8, 0x1, P6 ;  /* 0x0000000803147211 */ /* 0x000fe400030f0eff */
[----:B------:R-:W-:-:S04]  /*0530*/  LEA R2, P6, R19, UR8, 0x2 ;  /* 0x0000000813027c11 */ /* 0x000fc8000f8c10ff */
[----:B------:R-:W-:Y:S02]  /*0540*/  LEA.HI.X R3, R19, UR9, R20, 0x2, P6 ;  /* 0x0000000913037c11 */ /* 0x000fe4000b0f1414 */
[----:B------:R-:W-:-:S04]  /*0550*/  IADD3 R19, P6, PT, R13, R9, RZ ;  /* 0x000000090d137210 */ /* 0x000fc80007fde0ff */
[----:B------:R-:W-:Y:S02]  /*0560*/  LEA.HI.X.SX32 R20, R9, R8, 0x1, P6 ;  /* 0x0000000809147211 */ /* 0x000fe400030f0eff */
[----:B------:R-:W-:-:S04]  /*0570*/  LEA R8, P6, R19, UR8, 0x2 ;  /* 0x0000000813087c11 */ /* 0x000fc8000f8c10ff */
[----:B------:R-:W-:Y:S02]  /*0580*/  LEA.HI.X R9, R19, UR9, R20, 0x2, P6 ;  /* 0x0000000913097c11 */ /* 0x000fe4000b0f1414 */
[----:B------:R-:W-:-:S04]  /*0590*/  ISETP.GE.AND P6, PT, R21, UR6, PT ;  /* 0x0000000615007c0c */ /* 0x000fc8000bfc6270 */
[----:B------:R-:W-:-:S04]  /*05a0*/  ISETP.LT.OR P6, PT, R13, -0x2, P6 ;  /* 0xfffffffe0d00780c */ /* 0x000fc800037c1670 */
[----:B------:R-:W-:Y:S02]  /*05b0*/  P2R R20, PR, RZ, 0x40 ;  /* 0x00000040ff147803 */ /* 0x000fe40000000000 */
[----:B------:R-:W-:-:S13]  /*05c0*/  PLOP3.LUT P6, PT, P5, P6, PT, 0xf8, 0x8f ;  /* 0x00000000008f781c */ /* 0x000fda0002fcdf70 */
[----:B------:R-:W2:Y:S01]  /*05d0*/  @!P6 LDG.E R19, desc[UR4][R16.64+0x8] ;  /* 0x000008041013e981 */ /* 0x000ea2000c1e1900 */
[----:B------:R-:W2:Y:S02]  /*05e0*/  @!P6 LDC R21, c[0x3][0x14] ;  /* 0x00c00500ff15eb82 */ /* 0x000ea40000000800 */
[----:B--2---:R-:W-:Y:S02]  /*05f0*/  @!P6 IMAD R0, R19, R21, R0 ;  /* 0x000000151300e224 */ /* 0x004fe400078e0200 */
[----:B------:R-:W-:-:S05]  /*0600*/  VIADD R19, R13, 0x3 ;  /* 0x000000030d137836 */ /* 0x000fca0000000000 */
[----:B------:R-:W-:-:S04]  /*0610*/  ISETP.GE.AND P6, PT, R19, UR6, PT ;  /* 0x0000000613007c0c */ /* 0x000fc8000bfc6270 */
[----:B------:R-:W-:-:S04]  /*0620*/  ISETP.LT.OR P6, PT, R13, -0x3, P6 ;  /* 0xfffffffd0d00780c */ /* 0x000fc800037c1670 */
[----:B------:R-:W-:Y:S02]  /*0630*/  PLOP3.LUT P5, PT, P5, P6, PT, 0xf8, 0x8f ;  /* 0x00000000008f781c */ /* 0x000fe40002fadf70 */
[----:B------:R-:W-:-:S11]  /*0640*/  P2R R19, PR, RZ, 0x40 ;  /* 0x00000040ff137803 */ /* 0x000fd60000000000 */
[----:B------:R-:W2:Y:S01]  /*0650*/  @!P5 LDG.E R21, desc[UR4][R16.64+0xc] ;  /* 0x00000c041015d981 */ /* 0x000ea2000c1e1900 */
[----:B------:R-:W2:Y:S02]  /*0660*/  @!P5 LDC R22, c[0x3][0x18] ;  /* 0x00c00600ff16db82 */ /* 0x000ea40000000800 */
[----:B--2---:R-:W-:Y:S02]  /*0670*/  @!P5 IMAD R0, R21, R22, R0 ;  /* 0x000000161500d224 */ /* 0x004fe400078e0200 */
[----:B------:R-:W-:-:S05]  /*0680*/  VIADD R21, R12, 0xfffffffe ;  /* 0xfffffffe0c157836 */ /* 0x000fca0000000000 */
[----:B------:R-:W-:-:S04]  /*0690*/  ISETP.GE.AND P5, PT, R21, UR6, PT ;  /* 0x0000000615007c0c */ /* 0x000fc8000bfa6270 */
[----:B------:R-:W-:-:S04]  /*06a0*/  ISETP.LT.OR P5, PT, R21, RZ, P5 ;  /* 0x000000ff1500720c */ /* 0x000fc80002fa1670 */
[----:B------:R-:W-:-:S13]  /*06b0*/  PLOP3.LUT P6, PT, P5, P2, PT, 0xf8, 0x8f ;  /* 0x00000000008f781c */ /* 0x000fda0002fc5f70 */
[----:B------:R-:W2:Y:S01]  /*06c0*/  @!P6 LDG.E R21, desc[UR4][R14.64+-0xc] ;  /* 0xfffff4040e15e981 */ /* 0x000ea2000c1e1900 */
[----:B------:R-:W2:Y:S02]  /*06d0*/  @!P6 LDC R22, c[0x3][0x1c] ;  /* 0x00c00700ff16eb82 */ /* 0x000ea40000000800 */
[----:B--2---:R-:W-:Y:S01]  /*06e0*/  @!P6 IMAD R0, R21, R22, R0 ;  /* 0x000000161500e224 */ /* 0x004fe200078e0200 */
[----:B------:R-:W-:-:S13]  /*06f0*/  PLOP3.LUT P6, PT, P5, P0, PT, 0xf8, 0x8f ;  /* 0x00000000008f781c */ /* 0x000fda0002fc1f70 */
[----:B------:R-:W2:Y:S01]  /*0700*/  @!P6 LDG.E R17, desc[UR4][R14.64+-0x8] ;  /* 0xfffff8040e11e981 */ /* 0x000ea2000c1e1900 */
[----:B------:R-:W2:Y:S02]  /*0710*/  @!P6 LDC R16, c[0x3][0x20] ;  /* 0x00c00800ff10eb82 */ /* 0x000ea40000000800 */
[----:B--2---:R-:W-:Y:S01]  /*0720*/  @!P6 IMAD R0, R17, R16, R0 ;  /* 0x000000101100e224 */ /* 0x004fe200078e0200 */
[----:B------:R-:W-:-:S13]  /*0730*/  PLOP3.LUT P6, PT, P5, P1, PT, 0xf8, 0x8f ;  /* 0x00000000008f781c */ /* 0x000fda0002fc3f70 */
[----:B------:R-:W2:Y:S01]  /*0740*/  @!P6 LDG.E R17, desc[UR4][R14.64+-0x4] ;  /* 0xfffffc040e11e981 */ /* 0x000ea2000c1e1900 */
[----:B------:R-:W2:Y:S01]  /*0750*/  @!P6 LDC R16, c[0x3][0x24] ;  /* 0x00c00900ff10eb82 */ /* 0x000ea20000000800 */
[----:B------:R-:W-:Y:S02]  /*0760*/  VIADD R18, R18, UR6 ;  /* 0x0000000612127c36 */ /* 0x000fe40008000000 */
[----:B--2---:R-:W-:Y:S01]  /*0770*/  @!P6 IMAD R0, R17, R16, R0 ;  /* 0x000000101100e224 */ /* 0x004fe200078e0200 */
[----:B------:R-:W-:-:S13]  /*0780*/  PLOP3.LUT P6, PT, P5, P4, PT, 0xf8, 0x8f ;  /* 0x00000000008f781c */ /* 0x000fda0002fc9f70 */
[----:B------:R-:W0:Y:S08]  /*0790*/  @!P6 LDC.64 R16, c[0x0][0x380] ;  /* 0x0000e000ff10eb82 */ /* 0x000e300000000a00 */
[----:B------:R-:W1:Y:S01]  /*07a0*/  @!P6 LDC R21, c[0x3][0x28] ;  /* 0x00c00a00ff15eb82 */ /* 0x000e620000000800 */
[----:B0-----:R-:W-:-:S06]  /*07b0*/  @!P6 IMAD.WIDE R16, R18, 0x4, R16 ;  /* 0x000000041210e825 */ /* 0x001fcc00078e0210 */
[----:B------:R-:W1:Y:S02]  /*07c0*/  @!P6 LDG.E R17, desc[UR4][R16.64] ;  /* 0x000000041011e981 */ /* 0x000e64000c1e1900 */
[----:B-1----:R-:W-:Y:S01]  /*07d0*/  @!P6 IMAD R0, R17, R21, R0 ;  /* 0x000000151100e224 */ /* 0x002fe200078e0200 */
[----:B------:R-:W-:-:S13]  /*07e0*/  PLOP3.LUT P6, PT, P5, P3, PT, 0xf8, 0x8f ;  /* 0x00000000008f781c */ /* 0x000fda0002fc7f70 */
[----:B------:R-:W2:Y:S01]  /*07f0*/  @!P6 LDG.E R21, desc[UR4][R14.64+0x4] ;  /* 0x000004040e15e981 */ /* 0x000ea2000c1e1900 */
[----:B------:R-:W2:Y:S02]  /*0800*/  @!P6 LDC R22, c[0x3][0x2c] ;  /* 0x00c00b00ff16eb82 */ /* 0x000ea40000000800 */
[----:B--2---:R-:W-:Y:S01]  /*0810*/  @!P6 IMAD R0, R21, R22, R0 ;  /* 0x000000161500e224 */ /* 0x004fe200078e0200 */
[----:B------:R-:W-:-:S04]  /*0820*/  ISETP.NE.AND P6, PT, R20, RZ, PT ;  /* 0x000000ff1400720c */ /* 0x000fc80003fc5270 */
        /* <DEDUP_REMOVED lines=114> */
[----:B------:R-:W2:Y:S01]  /*0f50*/  @!P5 LDC R6, c[0x3][0x88] ;  /* 0x00c02200ff06db82 */ /* 0x000ea20000000800 */
[----:B------:R-:W-:Y:S01]  /*0f60*/  P2R R10, PR, RZ, 0x4 ;  /* 0x00000004ff0a7803 */ /* 0x000fe20000000000 */
[----:B--2---:R-:W-:Y:S02]  /*0f70*/  @!P5 IMAD R0, R7, R6, R0 ;  /* 0x000000060700d224 */ /* 0x004fe400078e0200 */
[----:B------:R-:W-:-:S05]  /*0f80*/  VIADD R6, R12, 0x2 ;  /* 0x000000020c067836 */ /* 0x000fca0000000000 */
[----:B------:R-:W-:-:S04]  /*0f90*/  ISETP.GE.AND P5, PT, R6, UR6, PT ;  /* 0x0000000606007c0c */ /* 0x000fc8000bfa6270 */
[----:B------:R-:W-:-:S04]  /*0fa0*/  ISETP.LT.OR P5, PT, R6, RZ, P5 ;  /* 0x000000ff0600720c */ /* 0x000fc80002fa1670 */
[----:B------:R-:W-:Y:S02]  /*0fb0*/  PLOP3.LUT P6, PT, P5, P2, PT, 0xf8, 0x8f ;  /* 0x00000000008f781c */ /* 0x000fe40002fc5f70 */
[----:B------:R-:W-:-:S11]  /*0fc0*/  ISETP.NE.AND P2, PT, R19, RZ, PT ;  /* 0x000000ff1300720c */ /* 0x000fd60003f45270 */
        /* <DEDUP_REMOVED lines=23> */
[----:B------:R-:W-:Y:S02]  /*1140*/  PLOP3.LUT P6, PT, P5, P6, PT, 0xf8, 0x8f ;  /* 0x00000000008f781c */ /* 0x000fe40002fcdf70 */
[----:B------:R-:W-:-:S11]  /*1150*/  PLOP3.LUT P5, PT, P5, P2, PT, 0xf8, 0x8f ;  /* 0x00000000008f781c */ /* 0x000fd60002fa5f70 */
[----:B------:R-:W2:Y:S01]  /*1160*/  @!P6 LDG.E R11, desc[UR4][R2.64+0x8] ;  /* 0x00000804020be981 */ /* 0x000ea2000c1e1900 */
[----:B------:R-:W2:Y:S01]  /*1170*/  @!P6 LDC R6, c[0x3][0xa0] ;  /* 0x00c02800ff06eb82 */ /* 0x000ea20000000800 */
[----:B------:R-:W-:Y:S02]  /*1180*/  ISETP.NE.AND P2, PT, R10, RZ, PT ;  /* 0x000000ff0a00720c */ /* 0x000fe40003f45270 */
[----:B------:R-:W3:Y:S05]  /*1190*/  @!P5 LDG.E R5, desc[UR4][R2.64+0xc] ;  /* 0x00000c040205d981 */ /* 0x000eea000c1e1900 */
[----:B------:R-:W3:Y:S01]  /*11a0*/  @!P5 LDC R4, c[0x3][0xa4] ;  /* 0x00c02900ff04db82 */ /* 0x000ee20000000800 */
[----:B------:R-:W-:-:S02]  /*11b0*/  VIADD R7, R7, UR6 ;  /* 0x0000000607077c36 */ /* 0x000fc40008000000 */
[----:B--2---:R-:W-:Y:S01]  /*11c0*/  @!P6 IMAD R0, R11, R6, R0 ;  /* 0x000000060b00e224 */ /* 0x004fe200078e0200 */
[----:B------:R-:W-:-:S03]  /*11d0*/  ISETP.NE.AND P6, PT, R20, RZ, PT ;  /* 0x000000ff1400720c */ /* 0x000fc60003fc5270 */
[----:B---3--:R-:W-:Y:S02]  /*11e0*/  @!P5 IMAD R0, R5, R4, R0 ;  /* 0x000000040500d224 */ /* 0x008fe400078e0200 */
[----:B------:R-:W-:-:S05]  /*11f0*/  VIADD R4, R12, 0x3 ;  /* 0x000000030c047836 */ /* 0x000fca0000000000 */
[----:B------:R-:W-:-:S04]  /*1200*/  ISETP.GE.AND P5, PT, R4, UR6, PT ;  /* 0x0000000604007c0c */ /* 0x000fc8000bfa6270 */
[----:B------:R-:W-:-:S04]  /*1210*/  ISETP.LT.OR P5, PT, R4, RZ, P5 ;  /* 0x000000ff0400720c */ /* 0x000fc80002fa1670 */
[----:B------:R-:W-:-:S04]  /*1220*/  PLOP3.LUT P4, PT, P5, P4, PT, 0xf8, 0x8f ;  /* 0x00000000008f781c */ /* 0x000fc80002f89f70 */
[----:B------:R-:W-:Y:S02]  /*1230*/  P2R R2, PR, RZ, 0x10 ;  /* 0x00000010ff027803 */ /* 0x000fe40000000000 */
[----:B------:R-:W-:Y:S02]  /*1240*/  ISETP.NE.AND P4, PT, R19, RZ, PT ;  /* 0x000000ff1300720c */ /* 0x000fe40003f85270 */
[----:B------:R-:W-:Y:S02]  /*1250*/  PLOP3.LUT P1, PT, P5, P1, PT, 0xf8, 0x8f ;  /* 0x00000000008f781c */ /* 0x000fe40002f23f70 */
[----:B------:R-:W-:Y:S02]  /*1260*/  PLOP3.LUT P2, PT, P5, P2, PT, 0xf8, 0x8f ;  /* 0x00000000008f781c */ /* 0x000fe40002f45f70 */
[----:B------:R-:W-:Y:S02]  /*1270*/  PLOP3.LUT P0, PT, P5, P0, PT, 0xf8, 0x8f ;  /* 0x00000000008f781c */ /* 0x000fe40002f01f70 */
[----:B------:R-:W-:-:S02]  /*1280*/  PLOP3.LUT P3, PT, P5, P3, PT, 0xf8, 0x8f ;  /* 0x00000000008f781c */ /* 0x000fc40002f67f70 */
[----:B------:R-:W-:Y:S02]  /*1290*/  PLOP3.LUT P6, PT, P5, P6, PT, 0xf8, 0x8f ;  /* 0x00000000008f781c */ /* 0x000fe40002fcdf70 */
[----:B------:R-:W-:Y:S02]  /*12a0*/  PLOP3.LUT P5, PT, P5, P4, PT, 0xf8, 0x8f ;  /* 0x00000000008f781c */ /* 0x000fe40002fa9f70 */
[----:B------:R-:W-:Y:S01]  /*12b0*/  ISETP.NE.AND P4, PT, R2, RZ, PT ;  /* 0x000000ff0200720c */ /* 0x000fe20003f85270 */
[----:B------:R-:W0:Y:S02]  /*12c0*/  @!P1 LDC R10, c[0x3][0xb0] ;  /* 0x00c02c00ff0a9b82 */ /* 0x000e240000000800 */
[----:B------:R-:W2:Y:S04]  /*12d0*/  @!P2 LDG.E R5, desc[UR4][R8.64+-0xc] ;  /* 0xfffff4040805a981 */ /* 0x000ea8000c1e1900 */
[----:B------:R-:W3:Y:S02]  /*12e0*/  @!P0 LDG.E R11, desc[UR4][R8.64+-0x8] ;  /* 0xfffff804080b8981 */ /* 0x000ee4000c1e1900 */
[----:B------:R-:W2:Y:S02]  /*12f0*/  @!P2 LDC R4, c[0x3][0xa8] ;  /* 0x00c02a00ff04ab82 */ /* 0x000ea40000000800 */
[----:B------:R-:W4:Y:S04]  /*1300*/  @!P3 LDG.E R17, desc[UR4][R8.64+0x4] ;  /* 0x000004040811b981 */ /* 0x000f28000c1e1900 */
[----:B------:R-:W5:Y:S02]  /*1310*/  @!P6 LDG.E R19, desc[UR4][R8.64+0x8] ;  /* 0x000008040813e981 */ /* 0x000f64000c1e1900 */
[----:B------:R-:W1:Y:S02]  /*1320*/  @!P4 LDC.64 R2, c[0x0][0x380] ;  /* 0x0000e000ff02cb82 */ /* 0x000e640000000a00 */
[----:B------:R-:W5:Y:S06]  /*1330*/  @!P5 LDG.E R21, desc[UR4][R8.64+0xc] ;  /* 0x00000c040815d981 */ /* 0x000f6c000c1e1900 */
[----:B------:R-:W3:Y:S08]  /*1340*/  @!P0 LDC R6, c[0x3][0xac] ;  /* 0x00c02b00ff068b82 */ /* 0x000ef00000000800 */
[----:B------:R-:W0:Y:S01]  /*1350*/  @!P4 LDC R14, c[0x3][0xb4] ;  /* 0x00c02d00ff0ecb82 */ /* 0x000e220000000800 */
[----:B-1----:R-:W-:-:S07]  /*1360*/  @!P4 IMAD.WIDE R2, R7, 0x4, R2 ;  /* 0x000000040702c825 */ /* 0x002fce00078e0202 */
[----:B------:R-:W4:Y:S01]  /*1370*/  @!P3 LDC R16, c[0x3][0xb8] ;  /* 0x00c02e00ff10bb82 */ /* 0x000f220000000800 */
[----:B------:R-:W0:Y:S04]  /*1380*/  @!P1 LDG.E R7, desc[UR4][R8.64+-0x4] ;  /* 0xfffffc0408079981 */ /* 0x000e28000c1e1900 */
[----:B------:R1:W4:Y:S03]  /*1390*/  @!P4 LDG.E R15, desc[UR4][R2.64] ;  /* 0x00000004020fc981 */ /* 0x000326000c1e1900 */
[----:B------:R-:W5:Y:S08]  /*13a0*/  @!P6 LDC R18, c[0x3][0xbc] ;  /* 0x00c02f00ff12eb82 */ /* 0x000f700000000800 */
[----:B-1----:R-:W1:Y:S01]  /*13b0*/  LDC.64 R2, c[0x0][0x388] ;  /* 0x0000e200ff027b82 */ /* 0x002e620000000a00 */
[----:B------:R-:W-:-:S04]  /*13c0*/  IMAD R13, R12, UR6, R13 ;  /* 0x000000060c0d7c24 */ /* 0x000fc8000f8e020d */
[----:B-1----:R-:W-:-:S04]  /*13d0*/  IMAD.WIDE R2, R13, 0x4, R2 ;  /* 0x000000040d027825 */ /* 0x002fc800078e0202 */
[----:B--2---:R-:W-:Y:S02]  /*13e0*/  @!P2 IMAD R0, R5, R4, R0 ;  /* 0x000000040500a224 */ /* 0x004fe400078e0200 */
[----:B------:R-:W1:Y:S02]  /*13f0*/  @!P5 LDC R4, c[0x3][0xc0] ;  /* 0x00c03000ff04db82 */ /* 0x000e640000000800 */
[----:B---3--:R-:W-:-:S04]  /*1400*/  @!P0 IMAD R0, R11, R6, R0 ;  /* 0x000000060b008224 */ /* 0x008fc800078e0200 */
[----:B0-----:R-:W-:-:S04]  /*1410*/  @!P1 IMAD R0, R7, R10, R0 ;  /* 0x0000000a07009224 */ /* 0x001fc800078e0200 */
[----:B----4-:R-:W-:-:S04]  /*1420*/  @!P4 IMAD R0, R15, R14, R0 ;  /* 0x0000000e0f00c224 */ /* 0x010fc800078e0200 */
[----:B------:R-:W-:-:S04]  /*1430*/  @!P3 IMAD R0, R17, R16, R0 ;  /* 0x000000101100b224 */ /* 0x000fc800078e0200 */
[----:B-----5:R-:W-:-:S04]  /*1440*/  @!P6 IMAD R0, R19, R18, R0 ;  /* 0x000000121300e224 */ /* 0x020fc800078e0200 */
[----:B-1----:R-:W-:-:S05]  /*1450*/  @!P5 IMAD R0, R21, R4, R0 ;  /* 0x000000041500d224 */ /* 0x002fca00078e0200 */
[----:B------:R-:W-:Y:S01]  /*1460*/  STG.E desc[UR4][R2.64], R0 ;  /* 0x0000000002007986 */ /* 0x000fe2000c101904 */
[----:B------:R-:W-:Y:S05]  /*1470*/  EXIT ;  /* 0x000000000000794d */ /* 0x000fea0003800000 */
.L_x_0:
[----:B------:R-:W-:-:S00]  /*1480*/  BRA `(.L_x_0) ;  /* 0xfffffffc00fc7947 */ /* 0x000fc0000383ffff */
[----:B------:R-:W-:-:S00]  /*1490*/  NOP ;  /* 0x0000000000007918 */ /* 0x000fc00000000000 */
        /* <DEDUP_REMOVED lines=14> */
.L_x_1:


//--------------------- .nv.shared.reserved.0     --------------------------
	.section	.nv.shared.reserved.0,"aw",@nobits
	.weak		__nv_reservedSMEM_offset_0_alias
	.size		__nv_reservedSMEM_offset_0_alias, 0, 64
	.other		__nv_reservedSMEM_offset_0_alias,@"STO_CUDA_RESERVED_SHARED STV_DEFAULT"
__nv_reservedSMEM_offset_0_alias:
	.zero		0
	.zero		64


//--------------------- .nv.constant0._Z7conv_2dPiS_i --------------------------
	.section	.nv.constant0._Z7conv_2dPiS_i,"a",@progbits
	.sectionflags	@""
	.align	4
.nv.constant0._Z7conv_2dPiS_i:
	.zero		916


//--------------------- SYMBOLS --------------------------

	.type		.nv.reservedSmem.offset0,@object
	.size		.nv.reservedSmem.offset0,0x4
